	.headerflags	@"EF_CUDA_TEXMODE_UNIFIED EF_CUDA_64BIT_ADDRESS EF_CUDA_ACCELERATORS EF_CUDA_SM90 EF_CUDA_VIRTUAL_SM(EF_CUDA_SM90)"
	.elftype	@"ET_EXEC"


//--------------------- .nv.info                  --------------------------
	.section	.nv.info,"",@"SHT_CUDA_INFO"
	.align	4


	//----- nvinfo : EIATTR_REGCOUNT
	.align		4
        /*0000*/ 	.byte	0x04, 0x2f
        /*0002*/ 	.short	(.L_3 - .L_2)
	.align		4
.L_2:
        /*0004*/ 	.word	index@(triton_poi_fused__native_batch_norm_legit_no_training_convolution_relu_41)
        /*0008*/ 	.word	0x00000038


	//----- nvinfo : EIATTR_MIN_STACK_SIZE
	.align		4
.L_3:
        /*000c*/ 	.byte	0x04, 0x12
        /*000e*/ 	.short	(.L_5 - .L_4)
	.align		4
.L_4:
        /*0010*/ 	.word	index@(triton_poi_fused__native_batch_norm_legit_no_training_convolution_relu_41)
        /*0014*/ 	.word	0x00000000


	//----- nvinfo : EIATTR_FRAME_SIZE
	.align		4
.L_5:
        /*0018*/ 	.byte	0x04, 0x11
        /*001a*/ 	.short	(.L_7 - .L_6)
	.align		4
.L_6:
        /*001c*/ 	.word	index@(triton_poi_fused__native_batch_norm_legit_no_training_convolution_relu_41)
        /*0020*/ 	.word	0x00000000


	//----- nvinfo : EIATTR_MIN_STACK_SIZE
	.align		4
.L_7:
        /*0024*/ 	.byte	0x04, 0x12
        /*0026*/ 	.short	(.L_9 - .L_8)
	.align		4
.L_8:
        /*0028*/ 	.word	index@(triton_poi_fused__native_batch_norm_legit_no_training_convolution_relu_41)
        /*002c*/ 	.word	0x00000000
.L_9:


//--------------------- .nv.info.triton_poi_fused__native_batch_norm_legit_no_training_convolution_relu_41 --------------------------
	.section	.nv.info.triton_poi_fused__native_batch_norm_legit_no_training_convolution_relu_41,"",@"SHT_CUDA_INFO"
	.sectionflags	@""
	.align	4


	//----- nvinfo : EIATTR_CUDA_API_VERSION
	.align		4
        /*0000*/ 	.byte	0x04, 0x37
        /*0002*/ 	.short	(.L_11 - .L_10)
.L_10:
        /*0004*/ 	.word	0x0000007c


	//----- nvinfo : EIATTR_KPARAM_INFO
	.align		4
.L_11:
        /*0008*/ 	.byte	0x04, 0x17
        /*000a*/ 	.short	(.L_13 - .L_12)
.L_12:
        /*000c*/ 	.word	0x00000000
        /*0010*/ 	.short	0x0007
        /*0012*/ 	.short	0x0038
        /*0014*/ 	.byte	0x00, 0xf0, 0x11, 0x00


	//----- nvinfo : EIATTR_KPARAM_INFO
	.align		4
.L_13:
        /*0018*/ 	.byte	0x04, 0x17
        /*001a*/ 	.short	(.L_15 - .L_14)
.L_14:
        /*001c*/ 	.word	0x00000000
        /*0020*/ 	.short	0x0006
        /*0022*/ 	.short	0x0030
        /*0024*/ 	.byte	0x00, 0xf4, 0x21, 0x00


	//----- nvinfo : EIATTR_KPARAM_INFO
	.align		4
.L_15:
        /*0028*/ 	.byte	0x04, 0x17
        /*002a*/ 	.short	(.L_17 - .L_16)
.L_16:
        /*002c*/ 	.word	0x00000000
        /*0030*/ 	.short	0x0005
        /*0032*/ 	.short	0x0028
        /*0034*/ 	.byte	0x00, 0xf4, 0x21, 0x00


	//----- nvinfo : EIATTR_KPARAM_INFO
	.align		4
.L_17:
        /*0038*/ 	.byte	0x04, 0x17
        /*003a*/ 	.short	(.L_19 - .L_18)
.L_18:
        /*003c*/ 	.word	0x00000000
        /*0040*/ 	.short	0x0004
        /*0042*/ 	.short	0x0020
        /*0044*/ 	.byte	0x00, 0xf4, 0x21, 0x00


	//----- nvinfo : EIATTR_KPARAM_INFO
	.align		4
.L_19:
        /*0048*/ 	.byte	0x04, 0x17
        /*004a*/ 	.short	(.L_21 - .L_20)
.L_20:
        /*004c*/ 	.word	0x00000000
        /*0050*/ 	.short	0x0003
        /*0052*/ 	.short	0x0018
        /*0054*/ 	.byte	0x00, 0xf4, 0x21, 0x00


	//----- nvinfo : EIATTR_KPARAM_INFO
	.align		4
.L_21:
        /*0058*/ 	.byte	0x04, 0x17
        /*005a*/ 	.short	(.L_23 - .L_22)
.L_22:
        /*005c*/ 	.word	0x00000000
        /*0060*/ 	.short	0x0002
        /*0062*/ 	.short	0x0010
        /*0064*/ 	.byte	0x00, 0xf4, 0x21, 0x00


	//----- nvinfo : EIATTR_KPARAM_INFO
	.align		4
.L_23:
        /*0068*/ 	.byte	0x04, 0x17
        /*006a*/ 	.short	(.L_25 - .L_24)
.L_24:
        /*006c*/ 	.word	0x00000000
        /*0070*/ 	.short	0x0001
        /*0072*/ 	.short	0x0008
        /*0074*/ 	.byte	0x00, 0xf4, 0x21, 0x00


	//----- nvinfo : EIATTR_KPARAM_INFO
	.align		4
.L_25:
        /*0078*/ 	.byte	0x04, 0x17
        /*007a*/ 	.short	(.L_27 - .L_26)
.L_26:
        /*007c*/ 	.word	0x00000000
        /*0080*/ 	.short	0x0000
        /*0082*/ 	.short	0x0000
        /*0084*/ 	.byte	0x00, 0xf4, 0x21, 0x00


	//----- nvinfo : EIATTR_SPARSE_MMA_MASK
	.align		4
.L_27:
        /*0088*/ 	.byte	0x03, 0x50
        /*008a*/ 	.short	0x0000


	//----- nvinfo : EIATTR_MAXREG_COUNT
	.align		4
        /*008c*/ 	.byte	0x03, 0x1b
        /*008e*/ 	.short	0x00ff


	//----- nvinfo : EIATTR_EXIT_INSTR_OFFSETS
	.align		4
        /*0090*/ 	.byte	0x04, 0x1c
        /*0092*/ 	.short	(.L_29 - .L_28)


	//   ....[0]....
.L_28:
        /*0094*/ 	.word	0x00001420


	//   ....[1]....
        /*0098*/ 	.word	0x00001440


	//----- nvinfo : EIATTR_REQNTID
	.align		4
.L_29:
        /*009c*/ 	.byte	0x04, 0x10
        /*009e*/ 	.short	(.L_31 - .L_30)
.L_30:
        /*00a0*/ 	.word	0x00000080
        /*00a4*/ 	.word	0x00000001
        /*00a8*/ 	.word	0x00000001


	//----- nvinfo : EIATTR_CBANK_PARAM_SIZE
	.align		4
.L_31:
        /*00ac*/ 	.byte	0x03, 0x19
        /*00ae*/ 	.short	0x003c


	//----- nvinfo : EIATTR_PARAM_CBANK
	.align		4
        /*00b0*/ 	.byte	0x04, 0x0a
        /*00b2*/ 	.short	(.L_33 - .L_32)
	.align		4
.L_32:
        /*00b4*/ 	.word	index@(.nv.constant0.triton_poi_fused__native_batch_norm_legit_no_training_convolution_relu_41)
        /*00b8*/ 	.short	0x0210
        /*00ba*/ 	.short	0x003c


	//----- nvinfo : EIATTR_SW_WAR
	.align		4
.L_33:
        /*00bc*/ 	.byte	0x04, 0x36
        /*00be*/ 	.short	(.L_35 - .L_34)
.L_34:
        /*00c0*/ 	.word	0x00000008
.L_35:


//--------------------- .nv.callgraph             --------------------------
	.section	.nv.callgraph,"",@"SHT_CUDA_CALLGRAPH"
	.align	4
	.sectionentsize	8
	.align		4
        /*0000*/ 	.word	0x00000000
	.align		4
        /*0004*/ 	.word	0xffffffff
	.align		4
        /*0008*/ 	.word	0x00000000
	.align		4
        /*000c*/ 	.word	0xfffffffe
	.align		4
        /*0010*/ 	.word	0x00000000
	.align		4
        /*0014*/ 	.word	0xfffffffd
	.align		4
        /*0018*/ 	.word	0x00000000
	.align		4
        /*001c*/ 	.word	0xfffffffc


//--------------------- .nv.constant4             --------------------------
	.section	.nv.constant4,"a",@progbits
	.align	8
	.align		8
.nv.constant4:
        /*0000*/ 	.dword	_$_str
	.align		8
        /*0008*/ 	.dword	_$_str_$_2


//--------------------- .text.triton_poi_fused__native_batch_norm_legit_no_training_convolution_relu_41 --------------------------
	.section	.text.triton_poi_fused__native_batch_norm_legit_no_training_convolution_relu_41,"ax",@progbits
	.align	128
        .global         triton_poi_fused__native_batch_norm_legit_no_training_convolution_relu_41
        .type           triton_poi_fused__native_batch_norm_legit_no_training_convolution_relu_41,@function
        .size           triton_poi_fused__native_batch_norm_legit_no_training_convolution_relu_41,(.L_x_1 - triton_poi_fused__native_batch_norm_legit_no_training_convolution_relu_41)
        .other          triton_poi_fused__native_batch_norm_legit_no_training_convolution_relu_41,@"STO_CUDA_ENTRY STV_DEFAULT"
triton_poi_fused__native_batch_norm_legit_no_training_convolution_relu_41:
.text.triton_poi_fused__native_batch_norm_legit_no_training_convolution_relu_41:
[----:B------:R-:W0:Y:S01]  /*0000*/  LDC R1, c[0x0][0x28] ;  /* 0x00000a00ff017b82 */ /* 0x000e220000000800 */
[----:B------:R-:W1:Y:S01]  /*0010*/  S2R R0, SR_TID.X ;  /* 0x0000000000007919 */ /* 0x000e620000002100 */
[----:B------:R-:W-:Y:S01]  /*0020*/  CS2R R36, SRZ ;  /* 0x0000000000247805 */ /* 0x000fe2000001ff00 */
[----:B------:R-:W-:Y:S01]  /*0030*/  ULDC.64 UR4, c[0x0][0x208] ;  /* 0x0000820000047ab9 */ /* 0x000fe20000000a00 */
[----:B------:R-:W-:Y:S01]  /*0040*/  CS2R R30, SRZ ;  /* 0x00000000001e7805 */ /* 0x000fe2000001ff00 */
[----:B------:R-:W2:Y:S01]  /*0050*/  S2R R3, SR_CTAID.X ;  /* 0x0000000000037919 */ /* 0x000ea20000002500 */
[----:B------:R-:W-:Y:S02]  /*0060*/  CS2R R32, SRZ ;  /* 0x0000000000207805 */ /* 0x000fe4000001ff00 */
[----:B-1----:R-:W-:-:S04]  /*0070*/  SHF.L.U32 R0, R0, 0x2, RZ ;  /* 0x0000000200007819 */ /* 0x002fc800000006ff */
[----:B------:R-:W-:-:S04]  /*0080*/  LOP3.LUT R0, R0, 0x1fc, RZ, 0xc0, !PT ;  /* 0x000001fc00007812 */ /* 0x000fc800078ec0ff */
[----:B--2---:R-:W-:-:S04]  /*0090*/  LEA R10, R3, R0, 0xa ;  /* 0x00000000030a7211 */ /* 0x004fc800078e50ff */
[----:B------:R-:W-:Y:S01]  /*00a0*/  IADD3 R0, R10, 0x1, RZ ;  /* 0x000000010a007810 */ /* 0x000fe20007ffe0ff */
[C---:B------:R-:W-:Y:S01]  /*00b0*/  IMAD.HI R3, R10.reuse, 0x59e60383, RZ ;  /* 0x59e603830a037827 */ /* 0x040fe200078e02ff */
[----:B------:R-:W-:Y:S02]  /*00c0*/  IADD3 R2, R10, 0x2, RZ ;  /* 0x000000020a027810 */ /* 0x000fe40007ffe0ff */
[----:B------:R-:W-:Y:S01]  /*00d0*/  ISETP.GE.AND P1, PT, R10, 0x71e80, PT ;  /* 0x00071e800a00780c */ /* 0x000fe20003f26270 */
[----:B------:R-:W-:Y:S01]  /*00e0*/  IMAD.HI R4, R0, 0x59e60383, RZ ;  /* 0x59e6038300047827 */ /* 0x000fe200078e02ff */
[----:B------:R-:W-:-:S03]  /*00f0*/  IADD3 R0, R10, 0x3, RZ ;  /* 0x000000030a007810 */ /* 0x000fc60007ffe0ff */
[----:B------:R-:W-:Y:S01]  /*0100*/  IMAD.HI R7, R2, 0x59e60383, RZ ;  /* 0x59e6038302077827 */ /* 0x000fe200078e02ff */
[----:B------:R-:W-:Y:S02]  /*0110*/  SHF.R.U32.HI R5, RZ, 0x1f, R4 ;  /* 0x0000001fff057819 */ /* 0x000fe40000011604 */
[----:B------:R-:W-:Y:S02]  /*0120*/  SHF.R.U32.HI R2, RZ, 0x1f, R3 ;  /* 0x0000001fff027819 */ /* 0x000fe40000011603 */
[----:B------:R-:W-:Y:S01]  /*0130*/  LEA.HI.SX32 R6, R4, R5, 0x18 ;  /* 0x0000000504067211 */ /* 0x000fe200078fc2ff */
[----:B------:R-:W-:Y:S01]  /*0140*/  IMAD.HI R4, R0, 0x59e60383, RZ ;  /* 0x59e6038300047827 */ /* 0x000fe200078e02ff */
[----:B------:R-:W-:Y:S02]  /*0150*/  SHF.R.U32.HI R8, RZ, 0x1f, R7 ;  /* 0x0000001fff087819 */ /* 0x000fe40000011607 */
[----:B------:R-:W-:Y:S02]  /*0160*/  LEA.HI.SX32 R17, R3, R2, 0x18 ;  /* 0x0000000203117211 */ /* 0x000fe400078fc2ff */
[----:B------:R-:W-:-:S02]  /*0170*/  IADD3 R0, R10, 0x200, RZ ;  /* 0x000002000a007810 */ /* 0x000fc40007ffe0ff */
[----:B------:R-:W-:Y:S01]  /*0180*/  IADD3 R2, R10, 0x201, RZ ;  /* 0x000002010a027810 */ /* 0x000fe20007ffe0ff */
[----:B------:R-:W-:Y:S01]  /*0190*/  IMAD.HI R11, R17, 0x66666667, RZ ;  /* 0x66666667110b7827 */ /* 0x000fe200078e02ff */
[----:B------:R-:W-:Y:S02]  /*01a0*/  LEA.HI.SX32 R8, R7, R8, 0x18 ;  /* 0x0000000807087211 */ /* 0x000fe400078fc2ff */
[C---:B------:R-:W-:Y:S01]  /*01b0*/  ISETP.GE.AND P0, PT, R0.reuse, 0x71e80, PT ;  /* 0x00071e800000780c */ /* 0x040fe20003f06270 */
[----:B------:R-:W-:Y:S01]  /*01c0*/  IMAD.HI R7, R0, 0x59e60383, RZ ;  /* 0x59e6038300077827 */ /* 0x000fe200078e02ff */
[----:B------:R-:W-:Y:S02]  /*01d0*/  IADD3 R3, R10, 0x202, RZ ;  /* 0x000002020a037810 */ /* 0x000fe40007ffe0ff */
[----:B------:R-:W-:Y:S01]  /*01e0*/  SHF.R.U32.HI R5, RZ, 0x1f, R4 ;  /* 0x0000001fff057819 */ /* 0x000fe20000011604 */
[----:B------:R-:W-:Y:S01]  /*01f0*/  IMAD.HI R9, R2, 0x59e60383, RZ ;  /* 0x59e6038302097827 */ /* 0x000fe200078e02ff */
[----:B------:R-:W-:-:S02]  /*0200*/  IADD3 R0, R10, 0x203, RZ ;  /* 0x000002030a007810 */ /* 0x000fc40007ffe0ff */
[----:B------:R-:W-:Y:S01]  /*0210*/  LEA.HI.SX32 R39, R4, R5, 0x18 ;  /* 0x0000000504277211 */ /* 0x000fe200078fc2ff */
[----:B------:R-:W-:Y:S01]  /*0220*/  IMAD.HI R3, R3, 0x59e60383, RZ ;  /* 0x59e6038303037827 */ /* 0x000fe200078e02ff */
[----:B------:R-:W-:Y:S02]  /*0230*/  SHF.R.U32.HI R2, RZ, 0x1f, R7 ;  /* 0x0000001fff027819 */ /* 0x000fe40000011607 */
[----:B------:R-:W-:Y:S01]  /*0240*/  SHF.R.U32.HI R4, RZ, 0x1f, R9 ;  /* 0x0000001fff047819 */ /* 0x000fe20000011609 */
[----:B------:R-:W-:Y:S01]  /*0250*/  IMAD.HI R5, R0, 0x59e60383, RZ ;  /* 0x59e6038300057827 */ /* 0x000fe200078e02ff */
[----:B------:R-:W-:Y:S02]  /*0260*/  LEA.HI.SX32 R2, R7, R2, 0x18 ;  /* 0x0000000207027211 */ /* 0x000fe400078fc2ff */
[----:B------:R-:W-:Y:S01]  /*0270*/  LEA.HI.SX32 R9, R9, R4, 0x18 ;  /* 0x0000000409097211 */ /* 0x000fe200078fc2ff */
[----:B------:R-:W-:Y:S01]  /*0280*/  IMAD.HI R7, R6, 0x66666667, RZ ;  /* 0x6666666706077827 */ /* 0x000fe200078e02ff */
[----:B------:R-:W-:-:S02]  /*0290*/  SHF.R.U32.HI R0, RZ, 0x1f, R3 ;  /* 0x0000001fff007819 */ /* 0x000fc40000011603 */
[----:B------:R-:W-:Y:S01]  /*02a0*/  SHF.R.U32.HI R12, RZ, 0x1f, R11 ;  /* 0x0000001fff0c7819 */ /* 0x000fe2000001160b */
[----:B------:R-:W-:Y:S01]  /*02b0*/  IMAD.HI R13, R8, 0x66666667, RZ ;  /* 0x66666667080d7827 */ /* 0x000fe200078e02ff */
[----:B------:R-:W-:Y:S02]  /*02c0*/  SHF.R.U32.HI R4, RZ, 0x1f, R5 ;  /* 0x0000001fff047819 */ /* 0x000fe40000011605 */
[----:B------:R-:W-:Y:S01]  /*02d0*/  LEA.HI.SX32 R12, R11, R12, 0x1a ;  /* 0x0000000c0b0c7211 */ /* 0x000fe200078fd2ff */
[----:B------:R-:W-:Y:S01]  /*02e0*/  IMAD.HI R11, R39, 0x66666667, RZ ;  /* 0x66666667270b7827 */ /* 0x000fe200078e02ff */
[----:B------:R-:W-:Y:S02]  /*02f0*/  LEA.HI.SX32 R3, R3, R0, 0x18 ;  /* 0x0000000003037211 */ /* 0x000fe400078fc2ff */
[----:B------:R-:W-:Y:S01]  /*0300*/  LEA.HI.SX32 R51, R5, R4, 0x18 ;  /* 0x0000000405337211 */ /* 0x000fe200078fc2ff */
[----:B------:R-:W-:Y:S01]  /*0310*/  IMAD R17, R12, -0xa0, R17 ;  /* 0xffffff600c117824 */ /* 0x000fe200078e0211 */
[----:B------:R-:W-:Y:S01]  /*0320*/  SHF.R.U32.HI R0, RZ, 0x1f, R7 ;  /* 0x0000001fff007819 */ /* 0x000fe20000011607 */
[----:B------:R-:W-:Y:S01]  /*0330*/  IMAD.HI R15, R3, 0x66666667, RZ ;  /* 0x66666667030f7827 */ /* 0x000fe200078e02ff */
[----:B------:R-:W-:-:S02]  /*0340*/  SHF.R.U32.HI R4, RZ, 0x1f, R13 ;  /* 0x0000001fff047819 */ /* 0x000fc4000001160d */
[----:B------:R-:W-:Y:S01]  /*0350*/  LEA.HI.SX32 R7, R7, R0, 0x1a ;  /* 0x0000000007077211 */ /* 0x000fe200078fd2ff */
[----:B------:R-:W-:Y:S01]  /*0360*/  IMAD.HI R14, R9, 0x66666667, RZ ;  /* 0x66666667090e7827 */ /* 0x000fe200078e02ff */
[----:B------:R-:W-:Y:S02]  /*0370*/  LEA.HI.SX32 R19, R13, R4, 0x1a ;  /* 0x000000040d137211 */ /* 0x000fe400078fd2ff */
[----:B------:R-:W-:Y:S01]  /*0380*/  SHF.R.U32.HI R0, RZ, 0x1f, R11 ;  /* 0x0000001fff007819 */ /* 0x000fe2000001160b */
[----:B------:R-:W-:Y:S01]  /*0390*/  IMAD.HI R13, R2, 0x66666667, RZ ;  /* 0x66666667020d7827 */ /* 0x000fe200078e02ff */
[----:B------:R-:W-:Y:S01]  /*03a0*/  SHF.R.U32.HI R16, RZ, 0x1f, R15 ;  /* 0x0000001fff107819 */ /* 0x000fe2000001160f */
[----:B------:R-:W1:Y:S01]  /*03b0*/  LDC.64 R4, c[0x0][0x218] ;  /* 0x00008600ff047b82 */ /* 0x000e620000000a00 */
[----:B------:R-:W-:Y:S01]  /*03c0*/  LEA.HI.SX32 R12, R11, R0, 0x1a ;  /* 0x000000000b0c7211 */ /* 0x000fe200078fd2ff */
[----:B------:R-:W-:Y:S01]  /*03d0*/  IMAD.HI R18, R51, 0x66666667, RZ ;  /* 0x6666666733127827 */ /* 0x000fe200078e02ff */
[----:B------:R-:W-:-:S02]  /*03e0*/  SHF.R.U32.HI R0, RZ, 0x1f, R13 ;  /* 0x0000001fff007819 */ /* 0x000fc4000001160d */
[----:B------:R-:W-:Y:S01]  /*03f0*/  LEA.HI.SX32 R16, R15, R16, 0x1a ;  /* 0x000000100f107211 */ /* 0x000fe200078fd2ff */
[----:B------:R-:W-:Y:S01]  /*0400*/  HFMA2.MMA R50, -RZ, RZ, 0, 0 ;  /* 0x00000000ff327435 */ /* 0x000fe200000001ff */
[----:B------:R-:W-:Y:S01]  /*0410*/  LEA.HI.SX32 R13, R13, R0, 0x1a ;  /* 0x000000000d0d7211 */ /* 0x000fe200078fd2ff */
[----:B------:R-:W-:Y:S01]  /*0420*/  IMAD R0, R7, -0xa0, R6 ;  /* 0xffffff6007007824 */ /* 0x000fe200078e0206 */
[----:B------:R-:W-:Y:S01]  /*0430*/  SHF.R.U32.HI R11, RZ, 0x1f, R14 ;  /* 0x0000001fff0b7819 */ /* 0x000fe2000001160e */
[----:B------:R-:W-:Y:S01]  /*0440*/  IMAD R41, R16, -0xa0, R3 ;  /* 0xffffff6010297824 */ /* 0x000fe200078e0203 */
[----:B------:R-:W-:Y:S01]  /*0450*/  SHF.R.U32.HI R21, RZ, 0x1f, R18 ;  /* 0x0000001fff157819 */ /* 0x000fe20000011612 */
[----:B------:R-:W-:Y:S01]  /*0460*/  IMAD R40, R13, -0xa0, R2 ;  /* 0xffffff600d287824 */ /* 0x000fe200078e0202 */
[----:B------:R-:W-:Y:S01]  /*0470*/  LEA.HI.SX32 R14, R14, R11, 0x1a ;  /* 0x0000000b0e0e7211 */ /* 0x000fe200078fd2ff */
[----:B------:R-:W2:Y:S01]  /*0480*/  LDC.64 R2, c[0x0][0x228] ;  /* 0x00008a00ff027b82 */ /* 0x000ea20000000a00 */
[----:B------:R-:W-:Y:S01]  /*0490*/  IMAD R19, R19, -0xa0, R8 ;  /* 0xffffff6013137824 */ /* 0x000fe200078e0208 */
[----:B------:R-:W-:Y:S01]  /*04a0*/  LEA.HI.SX32 R18, R18, R21, 0x1a ;  /* 0x0000001512127211 */ /* 0x000fe200078fd2ff */
[----:B------:R-:W-:-:S02]  /*04b0*/  IMAD R39, R12, -0xa0, R39 ;  /* 0xffffff600c277824 */ /* 0x000fc400078e0227 */
[----:B------:R-:W-:Y:S02]  /*04c0*/  IMAD R53, R14, -0xa0, R9 ;  /* 0xffffff600e357824 */ /* 0x000fe400078e0209 */
[----:B------:R-:W-:Y:S01]  /*04d0*/  IMAD R51, R18, -0xa0, R51 ;  /* 0xffffff6012337824 */ /* 0x000fe200078e0233 */
[----:B------:R-:W3:Y:S01]  /*04e0*/  LDC.64 R8, c[0x0][0x220] ;  /* 0x00008800ff087b82 */ /* 0x000ee20000000a00 */
[----:B-1----:R-:W-:-:S04]  /*04f0*/  IMAD.WIDE R6, R17, 0x4, R4 ;  /* 0x0000000411067825 */ /* 0x002fc800078e0204 */
[--C-:B------:R-:W-:Y:S01]  /*0500*/  IMAD.WIDE R12, R0, 0x4, R4.reuse ;  /* 0x00000004000c7825 */ /* 0x100fe200078e0204 */
[----:B------:R2:W4:Y:S01]  /*0510*/  @!P1 LDG.E.EL R37, desc[UR4][R6.64] ;  /* 0x0000000406259981 */ /* 0x000522000c2e1900 */
[----:B------:R-:W-:Y:S02]  /*0520*/  CS2R R14, SRZ ;  /* 0x00000000000e7805 */ /* 0x000fe4000001ff00 */
[--C-:B------:R-:W-:Y:S01]  /*0530*/  IMAD.WIDE R20, R19, 0x4, R4.reuse ;  /* 0x0000000413147825 */ /* 0x100fe200078e0204 */
[----:B------:R-:W-:Y:S02]  /*0540*/  CS2R R44, SRZ ;  /* 0x00000000002c7805 */ /* 0x000fe4000001ff00 */
[----:B------:R-:W-:Y:S02]  /*0550*/  CS2R R28, SRZ ;  /* 0x00000000001c7805 */ /* 0x000fe4000001ff00 */
[----:B------:R-:W-:Y:S01]  /*0560*/  CS2R R48, SRZ ;  /* 0x0000000000307805 */ /* 0x000fe2000001ff00 */
[----:B------:R-:W-:Y:S01]  /*0570*/  IMAD.WIDE R22, R39, 0x4, R4 ;  /* 0x0000000427167825 */ /* 0x000fe200078e0204 */
[----:B------:R-:W5:Y:S03]  /*0580*/  @!P1 LDG.E.EL R31, desc[UR4][R20.64] ;  /* 0x00000004141f9981 */ /* 0x000f66000c2e1900 */
[----:B--2---:R-:W-:Y:S01]  /*0590*/  IMAD.WIDE R6, R17, 0x4, R2 ;  /* 0x0000000411067825 */ /* 0x004fe200078e0202 */
[----:B------:R-:W-:Y:S01]  /*05a0*/  CS2R R24, SRZ ;  /* 0x0000000000187805 */ /* 0x000fe2000001ff00 */
[----:B------:R-:W2:Y:S04]  /*05b0*/  @!P1 LDG.E.EL R30, desc[UR4][R12.64] ;  /* 0x000000040c1e9981 */ /* 0x000ea8000c2e1900 */
[----:B------:R1:W2:Y:S01]  /*05c0*/  @!P1 LDG.E.EL R50, desc[UR4][R6.64] ;  /* 0x0000000406329981 */ /* 0x0002a2000c2e1900 */
[----:B------:R-:W-:-:S03]  /*05d0*/  IMAD.WIDE R26, R40, 0x4, R4 ;  /* 0x00000004281a7825 */ /* 0x000fc600078e0204 */
[----:B------:R-:W4:Y:S01]  /*05e0*/  @!P1 LDG.E.EL R32, desc[UR4][R22.64] ;  /* 0x0000000416209981 */ /* 0x000f22000c2e1900 */
[----:B------:R-:W-:-:S03]  /*05f0*/  IMAD.WIDE R34, R53, 0x4, R4 ;  /* 0x0000000435227825 */ /* 0x000fc600078e0204 */
[----:B------:R3:W4:Y:S01]  /*0600*/  @!P0 LDG.E.EL R45, desc[UR4][R26.64] ;  /* 0x000000041a2d8981 */ /* 0x000722000c2e1900 */
[--C-:B------:R-:W-:Y:S01]  /*0610*/  IMAD.WIDE R46, R41, 0x4, R4.reuse ;  /* 0x00000004292e7825 */ /* 0x100fe200078e0204 */
[----:B01----:R-:W-:Y:S02]  /*0620*/  CS2R R6, SRZ ;  /* 0x0000000000067805 */ /* 0x003fe4000001ff00 */
[----:B------:R-:W4:Y:S01]  /*0630*/  @!P0 LDG.E.EL R48, desc[UR4][R34.64] ;  /* 0x0000000422308981 */ /* 0x000f22000c2e1900 */
[----:B------:R-:W-:-:S04]  /*0640*/  IMAD.WIDE R4, R51, 0x4, R4 ;  /* 0x0000000433047825 */ /* 0x000fc800078e0204 */
[C-C-:B---3--:R-:W-:Y:S01]  /*0650*/  IMAD.WIDE R20, R0.reuse, 0x4, R8.reuse ;  /* 0x0000000400147825 */ /* 0x148fe200078e0208 */
[----:B------:R0:W3:Y:S01]  /*0660*/  @!P0 LDG.E.EL R14, desc[UR4][R4.64] ;  /* 0x00000004040e8981 */ /* 0x0000e2000c2e1900 */
[----:B------:R-:W1:Y:S02]  /*0670*/  LDC.64 R26, c[0x0][0x230] ;  /* 0x00008c00ff1a7b82 */ /* 0x000e640000000a00 */
[--C-:B------:R-:W-:Y:S01]  /*0680*/  IMAD.WIDE R42, R17, 0x4, R8.reuse ;  /* 0x00000004112a7825 */ /* 0x100fe200078e0208 */
[----:B------:R0:W3:Y:S01]  /*0690*/  @!P0 LDG.E.EL R15, desc[UR4][R46.64] ;  /* 0x000000042e0f8981 */ /* 0x0000e2000c2e1900 */
[----:B------:R-:W-:Y:S02]  /*06a0*/  CS2R R22, SRZ ;  /* 0x0000000000167805 */ /* 0x000fe4000001ff00 */
[----:B------:R-:W-:Y:S01]  /*06b0*/  IMAD.WIDE R12, R19, 0x4, R8 ;  /* 0x00000004130c7825 */ /* 0x000fe200078e0208 */
[----:B------:R0:W3:Y:S03]  /*06c0*/  @!P1 LDG.E.EL R24, desc[UR4][R20.64] ;  /* 0x0000000414189981 */ /* 0x0000e6000c2e1900 */
[----:B0-----:R-:W-:Y:S01]  /*06d0*/  IMAD.WIDE R4, R0, 0x4, R2 ;  /* 0x0000000400047825 */ /* 0x001fe200078e0202 */
[----:B------:R-:W-:Y:S01]  /*06e0*/  CS2R R34, SRZ ;  /* 0x0000000000227805 */ /* 0x000fe2000001ff00 */
[----:B------:R0:W3:Y:S04]  /*06f0*/  @!P1 LDG.E.EL R7, desc[UR4][R42.64] ;  /* 0x000000042a079981 */ /* 0x0000e8000c2e1900 */
[----:B------:R-:W3:Y:S01]  /*0700*/  @!P1 LDG.E.EL R29, desc[UR4][R4.64] ;  /* 0x00000004041d9981 */ /* 0x000ee2000c2e1900 */
[----:B------:R-:W-:-:S03]  /*0710*/  IMAD.WIDE R46, R39, 0x4, R8 ;  /* 0x00000004272e7825 */ /* 0x000fc600078e0208 */
[----:B------:R0:W4:Y:S01]  /*0720*/  @!P1 LDG.E.EL R25, desc[UR4][R12.64] ;  /* 0x000000040c199981 */ /* 0x000122000c2e1900 */
[----:B------:R-:W-:-:S03]  /*0730*/  IMAD.WIDE R20, R53, 0x4, R8 ;  /* 0x0000000435147825 */ /* 0x000fc600078e0208 */
[----:B------:R0:W4:Y:S02]  /*0740*/  @!P1 LDG.E.EL R22, desc[UR4][R46.64] ;  /* 0x000000042e169981 */ /* 0x000124000c2e1900 */
[--C-:B0-----:R-:W-:Y:S02]  /*0750*/  IMAD.WIDE R42, R40, 0x4, R8.reuse ;  /* 0x00000004282a7825 */ /* 0x101fe400078e0208 */
[----:B------:R0:W4:Y:S02]  /*0760*/  @!P0 LDG.E.EL R34, desc[UR4][R20.64] ;  /* 0x0000000414228981 */ /* 0x000124000c2e1900 */
[--C-:B------:R-:W-:Y:S02]  /*0770*/  IMAD.WIDE R12, R41, 0x4, R8.reuse ;  /* 0x00000004290c7825 */ /* 0x100fe400078e0208 */
[----:B------:R0:W4:Y:S01]  /*0780*/  @!P0 LDG.E.EL R35, desc[UR4][R42.64] ;  /* 0x000000042a238981 */ /* 0x000122000c2e1900 */
[----:B------:R-:W-:Y:S01]  /*0790*/  CS2R R46, SRZ ;  /* 0x00000000002e7805 */ /* 0x000fe2000001ff00 */
[----:B------:R-:W-:-:S02]  /*07a0*/  IMAD.WIDE R8, R51, 0x4, R8 ;  /* 0x0000000433087825 */ /* 0x000fc400078e0208 */
[----:B------:R1:W4:Y:S02]  /*07b0*/  @!P0 LDG.E.EL R33, desc[UR4][R12.64] ;  /* 0x000000040c218981 */ /* 0x000324000c2e1900 */
[--C-:B0-----:R-:W-:Y:S02]  /*07c0*/  IMAD.WIDE R20, R39, 0x4, R2.reuse ;  /* 0x0000000427147825 */ /* 0x101fe400078e0202 */
[----:B------:R0:W4:Y:S01]  /*07d0*/  @!P0 LDG.E.EL R36, desc[UR4][R8.64] ;  /* 0x0000000408248981 */ /* 0x000122000c2e1900 */
[----:B------:R-:W-:Y:S01]  /*07e0*/  CS2R R42, SRZ ;  /* 0x00000000002a7805 */ /* 0x000fe2000001ff00 */
[--C-:B------:R-:W-:Y:S02]  /*07f0*/  IMAD.WIDE R4, R19, 0x4, R2.reuse ;  /* 0x0000000413047825 */ /* 0x100fe400078e0202 */
[----:B------:R0:W4:Y:S02]  /*0800*/  @!P1 LDG.E.EL R47, desc[UR4][R20.64] ;  /* 0x00000004142f9981 */ /* 0x000124000c2e1900 */
[----:B-1----:R-:W-:-:S02]  /*0810*/  IMAD.WIDE R12, R40, 0x4, R2 ;  /* 0x00000004280c7825 */ /* 0x002fc400078e0202 */
[----:B------:R1:W5:Y:S02]  /*0820*/  @!P1 LDG.E.EL R49, desc[UR4][R4.64] ;  /* 0x0000000404319981 */ /* 0x000364000c2e1900 */
[--C-:B0-----:R-:W-:Y:S02]  /*0830*/  IMAD.WIDE R8, R53, 0x4, R2.reuse ;  /* 0x0000000435087825 */ /* 0x101fe400078e0202 */
[----:B------:R0:W5:Y:S01]  /*0840*/  @!P0 LDG.E.EL R42, desc[UR4][R12.64] ;  /* 0x000000040c2a8981 */ /* 0x000162000c2e1900 */
[----:B------:R-:W-:Y:S02]  /*0850*/  CS2R R20, SRZ ;  /* 0x0000000000147805 */ /* 0x000fe4000001ff00 */
[----:B------:R-:W-:Y:S01]  /*0860*/  MOV R38, RZ ;  /* 0x000000ff00267202 */ /* 0x000fe20000000f00 */
[----:B------:R-:W5:Y:S01]  /*0870*/  @!P0 LDG.E.EL R43, desc[UR4][R8.64] ;  /* 0x00000004082b8981 */ /* 0x000f62000c2e1900 */
[----:B-1----:R-:W-:-:S04]  /*0880*/  IMAD.WIDE R4, R41, 0x4, R2 ;  /* 0x0000000429047825 */ /* 0x002fc800078e0202 */
[----:B------:R-:W-:Y:S01]  /*0890*/  IMAD.WIDE R2, R51, 0x4, R2 ;  /* 0x0000000433027825 */ /* 0x000fe200078e0202 */
[----:B------:R-:W5:Y:S03]  /*08a0*/  @!P0 LDG.E.EL R44, desc[UR4][R4.64] ;  /* 0x00000004042c8981 */ /* 0x000f66000c2e1900 */
[--C-:B0-----:R-:W-:Y:S01]  /*08b0*/  IMAD.WIDE R12, R17, 0x4, R26.reuse ;  /* 0x00000004110c7825 */ /* 0x101fe200078e021a */
[----:B------:R0:W5:Y:S04]  /*08c0*/  @!P0 LDG.E.EL R46, desc[UR4][R2.64] ;  /* 0x00000004022e8981 */ /* 0x000168000c2e1900 */
[----:B------:R1:W5:Y:S01]  /*08d0*/  @!P1 LDG.E.EL R28, desc[UR4][R12.64] ;  /* 0x000000040c1c9981 */ /* 0x000362000c2e1900 */
[--C-:B0-----:R-:W-:Y:S01]  /*08e0*/  IMAD.WIDE R2, R19, 0x4, R26.reuse ;  /* 0x0000000413027825 */ /* 0x101fe200078e021a */
[----:B-1----:R-:W0:Y:S04]  /*08f0*/  LDC.64 R12, c[0x0][0x238] ;  /* 0x00008e00ff0c7b82 */ /* 0x002e280000000a00 */
[----:B------:R1:W5:Y:S01]  /*0900*/  @!P1 LDG.E.EL R21, desc[UR4][R2.64] ;  /* 0x0000000402159981 */ /* 0x000362000c2e1900 */
[----:B------:R-:W-:-:S04]  /*0910*/  IMAD.WIDE R8, R0, 0x4, R26 ;  /* 0x0000000400087825 */ /* 0x000fc800078e021a */
[--C-:B------:R-:W-:Y:S01]  /*0920*/  IMAD.WIDE R4, R39, 0x4, R26.reuse ;  /* 0x0000000427047825 */ /* 0x100fe200078e021a */
[----:B------:R1:W5:Y:S03]  /*0930*/  @!P1 LDG.E.EL R20, desc[UR4][R8.64] ;  /* 0x0000000408149981 */ /* 0x000366000c2e1900 */
[--C-:B-1----:R-:W-:Y:S01]  /*0940*/  IMAD.WIDE R2, R40, 0x4, R26.reuse ;  /* 0x0000000428027825 */ /* 0x102fe200078e021a */
[----:B------:R1:W5:Y:S04]  /*0950*/  @!P1 LDG.E.EL R23, desc[UR4][R4.64] ;  /* 0x0000000404179981 */ /* 0x000368000c2e1900 */
[----:B------:R1:W5:Y:S01]  /*0960*/  @!P0 LDG.E.EL R38, desc[UR4][R2.64] ;  /* 0x0000000402268981 */ /* 0x000362000c2e1900 */
[----:B------:R-:W-:Y:S01]  /*0970*/  CS2R R8, SRZ ;  /* 0x0000000000087805 */ /* 0x000fe2000001ff00 */
[----:B-1----:R-:W-:-:S04]  /*0980*/  IMAD.WIDE R4, R53, 0x4, R26 ;  /* 0x0000000435047825 */ /* 0x002fc800078e021a */
[--C-:B------:R-:W-:Y:S01]  /*0990*/  IMAD.WIDE R2, R41, 0x4, R26.reuse ;  /* 0x0000000429027825 */ /* 0x100fe200078e021a */
[----:B------:R-:W-:Y:S01]  /*09a0*/  HFMA2.MMA R11, -RZ, RZ, 0, 0 ;  /* 0x00000000ff0b7435 */ /* 0x000fe200000001ff */
[----:B------:R1:W5:Y:S02]  /*09b0*/  @!P0 LDG.E.EL R9, desc[UR4][R4.64] ;  /* 0x0000000404098981 */ /* 0x000364000c2e1900 */
[----:B------:R-:W-:Y:S02]  /*09c0*/  IMAD.WIDE R26, R51, 0x4, R26 ;  /* 0x00000004331a7825 */ /* 0x000fe400078e021a */
[----:B------:R-:W5:Y:S04]  /*09d0*/  @!P0 LDG.E.EL R6, desc[UR4][R2.64] ;  /* 0x0000000402068981 */ /* 0x000f68000c2e1900 */
[----:B------:R0:W5:Y:S02]  /*09e0*/  @!P0 LDG.E.EL R8, desc[UR4][R26.64] ;  /* 0x000000041a088981 */ /* 0x000164000c2e1900 */
[----:B0-----:R-:W-:Y:S01]  /*09f0*/  IMAD.WIDE R16, R17, 0x4, R12 ;  /* 0x0000000411107825 */ /* 0x001fe200078e020c */
[----:B-1----:R-:W-:-:S03]  /*0a00*/  CS2R R4, SRZ ;  /* 0x0000000000047805 */ /* 0x002fc6000001ff00 */
[--C-:B------:R-:W-:Y:S01]  /*0a10*/  IMAD.WIDE R18, R19, 0x4, R12.reuse ;  /* 0x0000000413127825 */ /* 0x100fe200078e020c */
[----:B------:R0:W5:Y:S01]  /*0a20*/  @!P1 LDG.E.EL R11, desc[UR4][R16.64] ;  /* 0x00000004100b9981 */ /* 0x000162000c2e1900 */
[----:B------:R-:W1:Y:S02]  /*0a30*/  LDC.64 R26, c[0x0][0x210] ;  /* 0x00008400ff1a7b82 */ /* 0x000e640000000a00 */
[--C-:B------:R-:W-:Y:S01]  /*0a40*/  IMAD.WIDE R2, R0, 0x4, R12.reuse ;  /* 0x0000000400027825 */ /* 0x100fe200078e020c */
[----:B------:R0:W5:Y:S03]  /*0a50*/  @!P1 LDG.E.EL R4, desc[UR4][R18.64] ;  /* 0x0000000412049981 */ /* 0x000166000c2e1900 */
[--C-:B0-----:R-:W-:Y:S01]  /*0a60*/  IMAD.WIDE R16, R39, 0x4, R12.reuse ;  /* 0x0000000427107825 */ /* 0x101fe200078e020c */
[----:B------:R-:W-:Y:S01]  /*0a70*/  HFMA2.MMA R39, -RZ, RZ, 0, 0 ;  /* 0x00000000ff277435 */ /* 0x000fe200000001ff */
[----:B------:R-:W-:Y:S01]  /*0a80*/  MOV R0, RZ ;  /* 0x000000ff00007202 */ /* 0x000fe20000000f00 */
[----:B------:R-:W5:Y:S01]  /*0a90*/  @!P1 LDG.E.EL R5, desc[UR4][R2.64] ;  /* 0x0000000402059981 */ /* 0x000f62000c2e1900 */
[----:B------:R-:W-:-:S04]  /*0aa0*/  IMAD.WIDE R18, R40, 0x4, R12 ;  /* 0x0000000428127825 */ /* 0x000fc800078e020c */
[----:B------:R0:W5:Y:S04]  /*0ab0*/  @!P1 LDG.E.EL R0, desc[UR4][R16.64] ;  /* 0x0000000410009981 */ /* 0x000168000c2e1900 */
[----:B------:R1:W5:Y:S01]  /*0ac0*/  @!P0 LDG.E.EL R39, desc[UR4][R18.64] ;  /* 0x0000000412278981 */ /* 0x000362000c2e1900 */
[----:B0-----:R-:W-:Y:S01]  /*0ad0*/  CS2R R16, SRZ ;  /* 0x0000000000107805 */ /* 0x001fe2000001ff00 */
[----:B-1----:R-:W-:Y:S01]  /*0ae0*/  IMAD.WIDE R26, R10, 0x4, R26 ;  /* 0x000000040a1a7825 */ /* 0x002fe200078e021a */
[----:B------:R-:W-:-:S06]  /*0af0*/  CS2R R18, SRZ ;  /* 0x0000000000127805 */ /* 0x000fcc000001ff00 */
[----:B------:R-:W5:Y:S01]  /*0b00*/  @!P0 LDG.E.128 R16, desc[UR4][R26.64+0x800] ;  /* 0x000800041a108981 */ /* 0x000f62000c1e1d00 */
[----:B------:R-:W-:Y:S01]  /*0b10*/  CS2R R2, SRZ ;  /* 0x0000000000027805 */ /* 0x000fe2000001ff00 */
[----:B------:R-:W-:-:S05]  /*0b20*/  IMAD.WIDE R52, R53, 0x4, R12 ;  /* 0x0000000435347825 */ /* 0x000fca00078e020c */
[----:B------:R0:W5:Y:S01]  /*0b30*/  @!P0 LDG.E.EL R2, desc[UR4][R52.64] ;  /* 0x0000000434028981 */ /* 0x000162000c2e1900 */
[----:B------:R-:W-:-:S04]  /*0b40*/  IMAD.WIDE R40, R41, 0x4, R12 ;  /* 0x0000000429287825 */ /* 0x000fc800078e020c */
[----:B------:R-:W-:Y:S01]  /*0b50*/  IMAD.WIDE R12, R51, 0x4, R12 ;  /* 0x00000004330c7825 */ /* 0x000fe200078e020c */
[----:B------:R1:W5:Y:S03]  /*0b60*/  @!P0 LDG.E.EL R3, desc[UR4][R40.64] ;  /* 0x0000000428038981 */ /* 0x000366000c2e1900 */
[----:B--2---:R-:W-:-:S04]  /*0b70*/  FADD R50, R50, 9.9999997473787516356e-06 ;  /* 0x3727c5ac32327421 */ /* 0x004fc80000000000 */
[----:B0-----:R-:W0:Y:S02]  /*0b80*/  MUFU.SQRT R53, R50 ;  /* 0x0000003200357308 */ /* 0x001e240000002000 */
[C---:B0-----:R-:W-:Y:S02]  /*0b90*/  FSETP.GT.AND P2, PT, R53.reuse, 8.50705917302346158658e+37, PT ;  /* 0x7e8000003500780b */ /* 0x041fe40003f44000 */
[----:B------:R-:W-:Y:S01]  /*0ba0*/  FSETP.GEU.AND P4, PT, R53, 1.175494350822287508e-38, PT ;  /* 0x008000003500780b */ /* 0x000fe20003f8e000 */
[----:B---3--:R-:W-:-:S06]  /*0bb0*/  FADD R52, R29, 9.9999997473787516356e-06 ;  /* 0x3727c5ac1d347421 */ /* 0x008fcc0000000000 */
[----:B------:R-:W0:Y:S01]  /*0bc0*/  MUFU.SQRT R52, R52 ;  /* 0x0000003400347308 */ /* 0x000e220000002000 */
[----:B------:R-:W-:-:S03]  /*0bd0*/  MOV R29, RZ ;  /* 0x000000ff001d7202 */ /* 0x000fc60000000f00 */
[----:B------:R-:W-:Y:S01]  /*0be0*/  @P2 FMUL R53, R53, 0.25 ;  /* 0x3e80000035352820 */ /* 0x000fe20000400000 */
[----:B------:R-:W-:-:S03]  /*0bf0*/  HFMA2.MMA R50, -RZ, RZ, 1.625, 0 ;  /* 0x3e800000ff327435 */ /* 0x000fc600000001ff */
[----:B------:R-:W-:Y:S01]  /*0c00*/  @!P4 FMUL R53, R53, 16777216 ;  /* 0x4b8000003535c820 */ /* 0x000fe20000400000 */
[----:B------:R2:W3:Y:S03]  /*0c10*/  @!P0 LDG.E.EL R29, desc[UR4][R12.64] ;  /* 0x000000040c1d8981 */ /* 0x0004e6000c2e1900 */
[----:B-1----:R-:W1:Y:S01]  /*0c20*/  MUFU.RCP R40, R53 ;  /* 0x0000003500287308 */ /* 0x002e620000001000 */
[C---:B0-----:R-:W-:Y:S02]  /*0c30*/  FSETP.GT.AND P3, PT, R52.reuse, 8.50705917302346158658e+37, PT ;  /* 0x7e8000003400780b */ /* 0x041fe40003f64000 */
[----:B------:R-:W-:Y:S01]  /*0c40*/  FSETP.GEU.AND P5, PT, R52, 1.175494350822287508e-38, PT ;  /* 0x008000003400780b */ /* 0x000fe20003fae000 */
[----:B----4-:R-:W-:-:S04]  /*0c50*/  FADD R47, R47, 9.9999997473787516356e-06 ;  /* 0x3727c5ac2f2f7421 */ /* 0x010fc80000000000 */
[----:B--2---:R-:W0:Y:S01]  /*0c60*/  MUFU.SQRT R12, R47 ;  /* 0x0000002f000c7308 */ /* 0x004e220000002000 */
[----:B-----5:R-:W-:Y:S01]  /*0c70*/  FADD R49, R49, 9.9999997473787516356e-06 ;  /* 0x3727c5ac31317421 */ /* 0x020fe20000000000 */
[----:B------:R-:W-:-:S04]  /*0c80*/  FSEL R13, R50, 1, P2 ;  /* 0x3f800000320d7808 */ /* 0x000fc80001000000 */
[----:B------:R-:W-:Y:S01]  /*0c90*/  @P3 FMUL R52, R52, 0.25 ;  /* 0x3e80000034343820 */ /* 0x000fe20000400000 */
[----:B------:R-:W-:Y:S01]  /*0ca0*/  FSEL R51, R50, 1, P3 ;  /* 0x3f80000032337808 */ /* 0x000fe20001800000 */
[----:B------:R-:W2:Y:S01]  /*0cb0*/  MUFU.SQRT R49, R49 ;  /* 0x0000003100317308 */ /* 0x000ea20000002000 */
[----:B------:R-:W-:Y:S01]  /*0cc0*/  @!P4 FMUL R13, R13, 16777216 ;  /* 0x4b8000000d0dc820 */ /* 0x000fe20000400000 */
[----:B------:R-:W-:Y:S01]  /*0cd0*/  FADD R42, R42, 9.9999997473787516356e-06 ;  /* 0x3727c5ac2a2a7421 */ /* 0x000fe20000000000 */
[----:B------:R-:W-:Y:S01]  /*0ce0*/  @!P5 FMUL R52, R52, 16777216 ;  /* 0x4b8000003434d820 */ /* 0x000fe20000400000 */
[----:B------:R-:W-:Y:S01]  /*0cf0*/  @!P5 FMUL R51, R51, 16777216 ;  /* 0x4b8000003333d820 */ /* 0x000fe20000400000 */
[----:B-1----:R-:W-:Y:S01]  /*0d00*/  FMUL R40, R40, R13 ;  /* 0x0000000d28287220 */ /* 0x002fe20000400000 */
[C---:B0-----:R-:W-:Y:S02]  /*0d10*/  FSETP.GT.AND P5, PT, R12.reuse, 8.50705917302346158658e+37, PT ;  /* 0x7e8000000c00780b */ /* 0x041fe40003fa4000 */
[----:B------:R-:W0:Y:S01]  /*0d20*/  MUFU.SQRT R13, R42 ;  /* 0x0000002a000d7308 */ /* 0x000e220000002000 */
[----:B------:R-:W-:-:S02]  /*0d30*/  FSETP.GEU.AND P2, PT, R12, 1.175494350822287508e-38, PT ;  /* 0x008000000c00780b */ /* 0x000fc40003f4e000 */
[----:B--2---:R-:W-:-:S05]  /*0d40*/  FSETP.GT.AND P3, PT, R49, 8.50705917302346158658e+37, PT ;  /* 0x7e8000003100780b */ /* 0x004fca0003f64000 */
[----:B------:R-:W1:Y:S03]  /*0d50*/  MUFU.RCP R41, R52 ;  /* 0x0000003400297308 */ /* 0x000e660000001000 */
[----:B------:R-:W-:Y:S01]  /*0d60*/  @P5 FMUL R12, R12, 0.25 ;  /* 0x3e8000000c0c5820 */ /* 0x000fe20000400000 */
[----:B------:R-:W-:Y:S02]  /*0d70*/  FSETP.GEU.AND P6, PT, R49, 1.175494350822287508e-38, PT ;  /* 0x008000003100780b */ /* 0x000fe40003fce000 */
[----:B0-----:R-:W-:Y:S01]  /*0d80*/  FSETP.GT.AND P4, PT, R13, 8.50705917302346158658e+37, PT ;  /* 0x7e8000000d00780b */ /* 0x001fe20003f84000 */
[----:B------:R-:W-:Y:S01]  /*0d90*/  @!P2 FMUL R12, R12, 16777216 ;  /* 0x4b8000000c0ca820 */ /* 0x000fe20000400000 */
[----:B------:R-:W-:Y:S01]  /*0da0*/  FSEL R42, R50, 1, P3 ;  /* 0x3f800000322a7808 */ /* 0x000fe20001800000 */
[----:B------:R-:W-:Y:S01]  /*0db0*/  @P3 FMUL R49, R49, 0.25 ;  /* 0x3e80000031313820 */ /* 0x000fe20000400000 */
[----:B------:R-:W-:-:S03]  /*0dc0*/  FSETP.GEU.AND P3, PT, R13, 1.175494350822287508e-38, PT ;  /* 0x008000000d00780b */ /* 0x000fc60003f6e000 */
[----:B------:R-:W0:Y:S01]  /*0dd0*/  MUFU.RCP R12, R12 ;  /* 0x0000000c000c7308 */ /* 0x000e220000001000 */
[----:B------:R-:W-:Y:S01]  /*0de0*/  FADD R43, R43, 9.9999997473787516356e-06 ;  /* 0x3727c5ac2b2b7421 */ /* 0x000fe20000000000 */
[----:B-1----:R-:W-:-:S04]  /*0df0*/  FMUL R41, R41, R51 ;  /* 0x0000003329297220 */ /* 0x002fc80000400000 */
[----:B------:R-:W-:Y:S02]  /*0e00*/  @P4 FMUL R13, R13, 0.25 ;  /* 0x3e8000000d0d4820 */ /* 0x000fe40000400000 */
[----:B------:R1:W2:Y:S02]  /*0e10*/  MUFU.SQRT R51, R43 ;  /* 0x0000002b00337308 */ /* 0x0002a40000002000 */
[----:B------:R-:W-:Y:S01]  /*0e20*/  @!P3 FMUL R13, R13, 16777216 ;  /* 0x4b8000000d0db820 */ /* 0x000fe20000400000 */
[----:B-1----:R-:W-:-:S05]  /*0e30*/  FSEL R43, R50, 1, P5 ;  /* 0x3f800000322b7808 */ /* 0x002fca0002800000 */
[----:B------:R1:W-:Y:S01]  /*0e40*/  MUFU.RCP R47, R13 ;  /* 0x0000000d002f7308 */ /* 0x0003e20000001000 */
[----:B------:R-:W-:-:S04]  /*0e50*/  @!P2 FMUL R43, R43, 16777216 ;  /* 0x4b8000002b2ba820 */ /* 0x000fc80000400000 */
[----:B0-----:R-:W-:Y:S01]  /*0e60*/  FMUL R43, R12, R43 ;  /* 0x0000002b0c2b7220 */ /* 0x001fe20000400000 */
[----:B-1----:R-:W-:Y:S01]  /*0e70*/  CS2R R12, SRZ ;  /* 0x00000000000c7805 */ /* 0x002fe2000001ff00 */
[----:B------:R-:W-:Y:S01]  /*0e80*/  FADD R19, R14, R19 ;  /* 0x000000130e137221 */ /* 0x000fe20000000000 */
[----:B------:R-:W-:Y:S01]  /*0e90*/  FADD R18, R15, R18 ;  /* 0x000000120f127221 */ /* 0x000fe20000000000 */
[----:B------:R-:W-:-:S06]  /*0ea0*/  CS2R R14, SRZ ;  /* 0x00000000000e7805 */ /* 0x000fcc000001ff00 */
[----:B------:R-:W4:Y:S01]  /*0eb0*/  @!P1 LDG.E.128 R12, desc[UR4][R26.64] ;  /* 0x000000041a0c9981 */ /* 0x000f22000c1e1d00 */
[----:B------:R-:W-:Y:S01]  /*0ec0*/  @!P6 FMUL R49, R49, 16777216 ;  /* 0x4b8000003131e820 */ /* 0x000fe20000400000 */
[----:B------:R-:W-:Y:S01]  /*0ed0*/  @!P6 FMUL R42, R42, 16777216 ;  /* 0x4b8000002a2ae820 */ /* 0x000fe20000400000 */
[C---:B--2---:R-:W-:Y:S02]  /*0ee0*/  FSETP.GT.AND P6, PT, R51.reuse, 8.50705917302346158658e+37, PT ;  /* 0x7e8000003300780b */ /* 0x044fe40003fc4000 */
[C---:B------:R-:W-:Y:S01]  /*0ef0*/  FSETP.GEU.AND P5, PT, R51.reuse, 1.175494350822287508e-38, PT ;  /* 0x008000003300780b */ /* 0x040fe20003fae000 */
[----:B------:R-:W0:Y:S10]  /*0f00*/  MUFU.RCP R53, R49 ;  /* 0x0000003100357308 */ /* 0x000e340000001000 */
[----:B------:R-:W-:-:S04]  /*0f10*/  @P6 FMUL R51, R51, 0.25 ;  /* 0x3e80000033336820 */ /* 0x000fc80000400000 */
[----:B------:R-:W-:-:S04]  /*0f20*/  @!P5 FMUL R51, R51, 16777216 ;  /* 0x4b8000003333d820 */ /* 0x000fc80000400000 */
[----:B------:R1:W2:Y:S01]  /*0f30*/  MUFU.RCP R49, R51 ;  /* 0x0000003300317308 */ /* 0x0002a20000001000 */
[----:B0-----:R-:W-:Y:S01]  /*0f40*/  FMUL R42, R53, R42 ;  /* 0x0000002a352a7220 */ /* 0x001fe20000400000 */
[----:B------:R-:W-:-:S05]  /*0f50*/  FSEL R53, R50, 1, P6 ;  /* 0x3f80000032357808 */ /* 0x000fca0003000000 */
[----:B------:R-:W-:Y:S01]  /*0f60*/  @!P5 FMUL R53, R53, 16777216 ;  /* 0x4b8000003535d820 */ /* 0x000fe20000400000 */
[----:B-1----:R-:W-:-:S03]  /*0f70*/  FADD R51, R46, 9.9999997473787516356e-06 ;  /* 0x3727c5ac2e337421 */ /* 0x002fc60000000000 */
[----:B--2---:R-:W-:Y:S02]  /*0f80*/  FMUL R49, R49, R53 ;  /* 0x0000003531317220 */ /* 0x004fe40000400000 */
[----:B------:R-:W0:Y:S01]  /*0f90*/  MUFU.SQRT R53, R51 ;  /* 0x0000003300357308 */ /* 0x000e220000002000 */
[----:B------:R-:W-:Y:S01]  /*0fa0*/  FSEL R52, R50, 1, P4 ;  /* 0x3f80000032347808 */ /* 0x000fe20002000000 */
[----:B------:R-:W-:-:S04]  /*0fb0*/  FADD R44, R44, 9.9999997473787516356e-06 ;  /* 0x3727c5ac2c2c7421 */ /* 0x000fc80000000000 */
[----:B------:R-:W-:-:S04]  /*0fc0*/  @!P3 FMUL R52, R52, 16777216 ;  /* 0x4b8000003434b820 */ /* 0x000fc80000400000 */
[----:B------:R-:W-:Y:S02]  /*0fd0*/  FMUL R47, R47, R52 ;  /* 0x000000342f2f7220 */ /* 0x000fe40000400000 */
[----:B------:R-:W1:Y:S01]  /*0fe0*/  MUFU.SQRT R52, R44 ;  /* 0x0000002c00347308 */ /* 0x000e620000002000 */
[C---:B0-----:R-:W-:Y:S02]  /*0ff0*/  FSETP.GT.AND P3, PT, R53.reuse, 8.50705917302346158658e+37, PT ;  /* 0x7e8000003500780b */ /* 0x041fe40003f64000 */
[----:B------:R-:W-:-:S11]  /*1000*/  FSETP.GEU.AND P5, PT, R53, 1.175494350822287508e-38, PT ;  /* 0x008000003500780b */ /* 0x000fd60003fae000 */
[----:B------:R-:W-:Y:S01]  /*1010*/  @P3 FMUL R53, R53, 0.25 ;  /* 0x3e80000035353820 */ /* 0x000fe20000400000 */
[----:B-1----:R-:W-:-:S03]  /*1020*/  FSETP.GT.AND P2, PT, R52, 8.50705917302346158658e+37, PT ;  /* 0x7e8000003400780b */ /* 0x002fc60003f44000 */
[----:B------:R-:W-:Y:S01]  /*1030*/  @!P5 FMUL R53, R53, 16777216 ;  /* 0x4b8000003535d820 */ /* 0x000fe20000400000 */
[----:B------:R-:W-:-:S03]  /*1040*/  FSETP.GEU.AND P4, PT, R52, 1.175494350822287508e-38, PT ;  /* 0x008000003400780b */ /* 0x000fc60003f8e000 */
[----:B------:R-:W0:Y:S01]  /*1050*/  MUFU.RCP R44, R53 ;  /* 0x00000035002c7308 */ /* 0x000e220000001000 */
[----:B------:R-:W-:Y:S01]  /*1060*/  FADD R17, R48, R17 ;  /* 0x0000001130117221 */ /* 0x000fe20000000000 */
[----:B------:R-:W-:-:S04]  /*1070*/  FSEL R48, R50, 1, P3 ;  /* 0x3f80000032307808 */ /* 0x000fc80001800000 */
[----:B------:R-:W-:Y:S01]  /*1080*/  @P2 FMUL R52, R52, 0.25 ;  /* 0x3e80000034342820 */ /* 0x000fe20000400000 */
[----:B------:R-:W-:Y:S01]  /*1090*/  @!P5 FMUL R48, R48, 16777216 ;  /* 0x4b8000003030d820 */ /* 0x000fe20000400000 */
[----:B------:R-:W-:Y:S02]  /*10a0*/  FADD R16, R45, R16 ;  /* 0x000000102d107221 */ /* 0x000fe40000000000 */
[----:B------:R-:W-:Y:S01]  /*10b0*/  @!P4 FMUL R52, R52, 16777216 ;  /* 0x4b8000003434c820 */ /* 0x000fe20000400000 */
[----:B0-----:R-:W-:Y:S02]  /*10c0*/  FMUL R48, R44, R48 ;  /* 0x000000302c307220 */ /* 0x001fe40000400000 */
[----:B------:R-:W0:Y:S01]  /*10d0*/  LDC.64 R44, c[0x0][0x240] ;  /* 0x00009000ff2c7b82 */ /* 0x000e220000000a00 */
[----:B------:R1:W2:Y:S01]  /*10e0*/  MUFU.RCP R46, R52 ;  /* 0x00000034002e7308 */ /* 0x0002a20000001000 */
[----:B------:R-:W-:Y:S01]  /*10f0*/  FSEL R51, R50, 1, P2 ;  /* 0x3f80000032337808 */ /* 0x000fe20001000000 */
[----:B------:R-:W-:-:S04]  /*1100*/  FADD R50, R16, -R35 ;  /* 0x8000002310327221 */ /* 0x000fc80000000000 */
[----:B------:R-:W-:Y:S01]  /*1110*/  @!P4 FMUL R51, R51, 16777216 ;  /* 0x4b8000003333c820 */ /* 0x000fe20000400000 */
[----:B------:R-:W-:Y:S01]  /*1120*/  FADD R33, R18, -R33 ;  /* 0x8000002112217221 */ /* 0x000fe20000000000 */
[----:B------:R-:W-:Y:S01]  /*1130*/  FADD R35, R19, -R36 ;  /* 0x8000002413237221 */ /* 0x000fe20000000000 */
[----:B-1----:R-:W-:Y:S01]  /*1140*/  FADD R52, R17, -R34 ;  /* 0x8000002211347221 */ /* 0x002fe20000000000 */
[----:B------:R-:W-:Y:S01]  /*1150*/  FMUL R50, R47, R50 ;  /* 0x000000322f327220 */ /* 0x000fe20000400000 */
[----:B--2---:R-:W-:Y:S01]  /*1160*/  FMUL R46, R46, R51 ;  /* 0x000000332e2e7220 */ /* 0x004fe20000400000 */
[----:B------:R-:W-:Y:S01]  /*1170*/  FMUL R34, R48, R35 ;  /* 0x0000002330227220 */ /* 0x000fe20000400000 */
[----:B------:R-:W-:Y:S02]  /*1180*/  FMUL R49, R49, R52 ;  /* 0x0000003431317220 */ /* 0x000fe40000400000 */
[----:B------:R-:W-:Y:S01]  /*1190*/  FMUL R36, R46, R33 ;  /* 0x000000212e247220 */ /* 0x000fe20000400000 */
[----:B------:R1:W-:Y:S01]  /*11a0*/  @!P0 STG.E.128 desc[UR4][R26.64+0x800], R16 ;  /* 0x000800101a008986 */ /* 0x0003e2000c101d04 */
[----:B------:R-:W-:Y:S01]  /*11b0*/  FFMA R38, R50, R38, R39 ;  /* 0x0000002632267223 */ /* 0x000fe20000000027 */
[----:B------:R-:W-:Y:S01]  /*11c0*/  FFMA R2, R49, R9, R2 ;  /* 0x0000000931027223 */ /* 0x000fe20000000002 */
[----:B0-----:R-:W-:-:S04]  /*11d0*/  IMAD.WIDE R44, R10, 0x4, R44 ;  /* 0x000000040a2c7825 */ /* 0x001fc800078e022c */
[----:B------:R-:W-:Y:S01]  /*11e0*/  FFMA R3, R36, R6, R3 ;  /* 0x0000000624037223 */ /* 0x000fe20000000003 */
[----:B---3--:R-:W-:Y:S01]  /*11f0*/  FFMA R8, R34, R8, R29 ;  /* 0x0000000822087223 */ /* 0x008fe2000000001d */
[----:B----4-:R-:W-:Y:S01]  /*1200*/  FADD R12, R37, R12 ;  /* 0x0000000c250c7221 */ /* 0x010fe20000000000 */
[----:B------:R-:W-:Y:S01]  /*1210*/  FADD R15, R32, R15 ;  /* 0x0000000f200f7221 */ /* 0x000fe20000000000 */
[----:B------:R-:W-:Y:S01]  /*1220*/  FADD R14, R31, R14 ;  /* 0x0000000e1f0e7221 */ /* 0x000fe20000000000 */
[----:B------:R-:W-:Y:S01]  /*1230*/  FADD R13, R30, R13 ;  /* 0x0000000d1e0d7221 */ /* 0x000fe20000000000 */
[----:B------:R-:W-:Y:S01]  /*1240*/  FADD R7, R12, -R7 ;  /* 0x800000070c077221 */ /* 0x000fe20000000000 */
[----:B------:R-:W-:Y:S01]  /*1250*/  FADD R22, R15, -R22 ;  /* 0x800000160f167221 */ /* 0x000fe20000000000 */
[----:B------:R-:W-:Y:S01]  /*1260*/  FADD R25, R14, -R25 ;  /* 0x800000190e197221 */ /* 0x000fe20000000000 */
[----:B------:R-:W-:Y:S01]  /*1270*/  FADD R24, R13, -R24 ;  /* 0x800000180d187221 */ /* 0x000fe20000000000 */
[----:B------:R-:W-:Y:S01]  /*1280*/  FMUL R40, R40, R7 ;  /* 0x0000000728287220 */ /* 0x000fe20000400000 */
[----:B------:R-:W-:Y:S01]  /*1290*/  FMUL R43, R43, R22 ;  /* 0x000000162b2b7220 */ /* 0x000fe20000400000 */
[----:B------:R-:W-:Y:S01]  /*12a0*/  FMUL R25, R42, R25 ;  /* 0x000000192a197220 */ /* 0x000fe20000400000 */
[----:B------:R-:W-:Y:S01]  /*12b0*/  FMUL R24, R41, R24 ;  /* 0x0000001829187220 */ /* 0x000fe20000400000 */
[----:B------:R-:W-:Y:S01]  /*12c0*/  FFMA R11, R40, R28, R11 ;  /* 0x0000001c280b7223 */ /* 0x000fe2000000000b */
[----:B------:R-:W-:Y:S01]  /*12d0*/  FFMA R0, R43, R23, R0 ;  /* 0x000000172b007223 */ /* 0x000fe20000000000 */
[----:B------:R-:W-:Y:S01]  /*12e0*/  FFMA R4, R25, R21, R4 ;  /* 0x0000001519047223 */ /* 0x000fe20000000004 */
[----:B------:R-:W-:-:S02]  /*12f0*/  FFMA R5, R24, R20, R5 ;  /* 0x0000001418057223 */ /* 0x000fc40000000005 */
[----:B------:R-:W-:Y:S02]  /*1300*/  FSETP.GEU.AND P5, PT, R11, RZ, PT ;  /* 0x000000ff0b00720b */ /* 0x000fe40003fae000 */
[----:B------:R-:W-:Y:S02]  /*1310*/  FSETP.GEU.AND P2, PT, R0, RZ, PT ;  /* 0x000000ff0000720b */ /* 0x000fe40003f4e000 */
[----:B------:R-:W-:Y:S02]  /*1320*/  FSETP.GEU.AND P3, PT, R4, RZ, PT ;  /* 0x000000ff0400720b */ /* 0x000fe40003f6e000 */
[----:B------:R-:W-:Y:S02]  /*1330*/  FSETP.GEU.AND P4, PT, R5, RZ, PT ;  /* 0x000000ff0500720b */ /* 0x000fe40003f8e000 */
[----:B-1----:R-:W-:Y:S02]  /*1340*/  SEL R16, R11, RZ, P5 ;  /* 0x000000ff0b107207 */ /* 0x002fe40002800000 */
[----:B------:R-:W-:-:S02]  /*1350*/  SEL R19, R0, RZ, P2 ;  /* 0x000000ff00137207 */ /* 0x000fc40001000000 */
[----:B------:R-:W-:Y:S02]  /*1360*/  SEL R18, R4, RZ, P3 ;  /* 0x000000ff04127207 */ /* 0x000fe40001800000 */
[----:B------:R-:W-:Y:S01]  /*1370*/  SEL R17, R5, RZ, P4 ;  /* 0x000000ff05117207 */ /* 0x000fe20002000000 */
[----:B------:R0:W-:Y:S01]  /*1380*/  @!P1 STG.E.128 desc[UR4][R26.64], R12 ;  /* 0x0000000c1a009986 */ /* 0x0001e2000c101d04 */
[----:B------:R-:W-:Y:S02]  /*1390*/  FSETP.GEU.AND P2, PT, R3, RZ, PT ;  /* 0x000000ff0300720b */ /* 0x000fe40003f4e000 */
[----:B------:R-:W-:Y:S01]  /*13a0*/  FSETP.GEU.AND P3, PT, R2, RZ, PT ;  /* 0x000000ff0200720b */ /* 0x000fe20003f6e000 */
[----:B------:R0:W-:Y:S01]  /*13b0*/  @!P1 STG.E.128 desc[UR4][R44.64], R16 ;  /* 0x000000102c009986 */ /* 0x0001e2000c101d04 */
[----:B------:R-:W-:Y:S02]  /*13c0*/  FSETP.GEU.AND P1, PT, R8, RZ, PT ;  /* 0x000000ff0800720b */ /* 0x000fe40003f2e000 */
[----:B------:R-:W-:-:S02]  /*13d0*/  FSETP.GEU.AND P4, PT, R38, RZ, PT ;  /* 0x000000ff2600720b */ /* 0x000fc40003f8e000 */
[----:B------:R-:W-:Y:S02]  /*13e0*/  SEL R7, R8, RZ, P1 ;  /* 0x000000ff08077207 */ /* 0x000fe40000800000 */
[----:B------:R-:W-:Y:S02]  /*13f0*/  SEL R6, R3, RZ, P2 ;  /* 0x000000ff03067207 */ /* 0x000fe40001000000 */
[----:B------:R-:W-:Y:S02]  /*1400*/  SEL R5, R2, RZ, P3 ;  /* 0x000000ff02057207 */ /* 0x000fe40001800000 */
[----:B------:R-:W-:Y:S01]  /*1410*/  SEL R4, R38, RZ, P4 ;  /* 0x000000ff26047207 */ /* 0x000fe20002000000 */
[----:B0-----:R-:W-:Y:S06]  /*1420*/  @P0 EXIT ;  /* 0x000000000000094d */ /* 0x001fec0003800000 */
[----:B------:R-:W-:Y:S01]  /*1430*/  STG.E.128 desc[UR4][R44.64+0x800], R4 ;  /* 0x000800042c007986 */ /* 0x000fe2000c101d04 */
[----:B------:R-:W-:Y:S05]  /*1440*/  EXIT ;  /* 0x000000000000794d */ /* 0x000fea0003800000 */
.L_x_0:
[----:B------:R-:W-:-:S00]  /*1450*/  BRA `(.L_x_0) ;  /* 0xfffffffc00fc7947 */ /* 0x000fc0000383ffff */
[----:B------:R-:W-:-:S00]  /*1460*/  NOP ;  /* 0x0000000000007918 */ /* 0x000fc00000000000 */
        /* <DEDUP_REMOVED lines=9> */
.L_x_1:


//--------------------- .nv.global.init           --------------------------
	.section	.nv.global.init,"aw",@progbits
.nv.global.init:
	.type		_$_str,@object
	.size		_$_str,(_$_str_$_2 - _$_str)
_$_str:
        /*0000*/ 	.byte	0x5f, 0x5f, 0x43, 0x55, 0x44, 0x41, 0x5f, 0x46, 0x54, 0x5a, 0x00
	.type		_$_str_$_2,@object
	.size		_$_str_$_2,(.L_1 - _$_str_$_2)
_$_str_$_2:
        /*000b*/ 	.byte	0x5f, 0x5f, 0x43, 0x55, 0x44, 0x41, 0x5f, 0x50, 0x52, 0x45, 0x43, 0x5f, 0x53, 0x51, 0x52, 0x54
        /*001b*/ 	.byte	0x00
.L_1:


//--------------------- .nv.constant0.triton_poi_fused__native_batch_norm_legit_no_training_convolution_relu_41 --------------------------
	.section	.nv.constant0.triton_poi_fused__native_batch_norm_legit_no_training_convolution_relu_41,"a",@progbits
	.sectionflags	@""
	.align	4
.nv.constant0.triton_poi_fused__native_batch_norm_legit_no_training_convolution_relu_41:
	.zero		588
